//
// Generated by NVIDIA NVVM Compiler
//
// Compiler Build ID: CL-36424714
// Cuda compilation tools, release 13.0, V13.0.88
// Based on NVVM 20.0.0
//

.version 9.0
.target sm_100
.address_size 64

.extern .func  (.param .b32 func_retval0) vprintf
(
	.param .b64 vprintf_param_0,
	.param .b64 vprintf_param_1
)
;
.global .align 1 .b8 $str[29] = {115, 101, 99, 116, 105, 111, 110, 32, 37, 100, 58, 32, 37, 100, 44, 32, 116, 105, 109, 101, 58, 32, 37, 100, 32, 109, 115, 10};

.entry _Z10primeCountiPf(
	.param .u32 _Z10primeCountiPf_param_0,
	.param .u64 .ptr .align 1 _Z10primeCountiPf_param_1
)
{
	.local .align 8 .b8 	__local_depot0[16];
	.reg .b64 	%SP;
	.reg .b64 	%SPL;
	.reg .pred 	%p<6>;
	.reg .b32 	%r<34>;
	.reg .b64 	%rd<12>;

	mov.u64 	%SPL, __local_depot0;
	cvta.local.u64 	%SP, %SPL;
	ld.param.u32 	%r11, [_Z10primeCountiPf_param_0];
	ld.param.u64 	%rd4, [_Z10primeCountiPf_param_1];
	// begin inline asm
	mov.u64 	%rd5, %clock64;
	// end inline asm
	setp.lt.s32 	%p1, %r11, 0;
	mov.b32 	%r33, 0;
	@%p1 bra 	$L__BB0_8;
	mul.lo.s32 	%r14, %r11, 100000;
	max.s32 	%r29, %r14, 2;
	add.s32 	%r15, %r14, 99999;
	max.u32 	%r2, %r29, %r15;
	cvta.to.global.u64 	%rd2, %rd4;
	mov.b32 	%r33, 0;
$L__BB0_2:
	mov.u32 	%r3, %r29;
	mul.wide.u32 	%rd6, %r3, 4;
	add.s64 	%rd3, %rd2, %rd6;
	mov.b32 	%r17, 1065353216;
	st.global.u32 	[%rd3], %r17;
	setp.lt.u32 	%p2, %r3, 4;
	mov.b32 	%r32, 1;
	@%p2 bra 	$L__BB0_7;
	mov.b32 	%r31, 2;
	bra.uni 	$L__BB0_5;
$L__BB0_4:
	add.s32 	%r5, %r31, 1;
	mad.lo.s32 	%r21, %r31, %r31, %r31;
	add.s32 	%r22, %r21, %r5;
	setp.gt.u32 	%p4, %r22, %r3;
	mov.u32 	%r31, %r5;
	@%p4 bra 	$L__BB0_7;
$L__BB0_5:
	rem.u32 	%r19, %r3, %r31;
	setp.ne.s32 	%p3, %r19, 0;
	@%p3 bra 	$L__BB0_4;
	mov.b32 	%r32, 0;
	st.global.u32 	[%rd3], %r32;
$L__BB0_7:
	add.s32 	%r33, %r32, %r33;
	add.s32 	%r29, %r3, 1;
	setp.ne.s32 	%p5, %r3, %r2;
	@%p5 bra 	$L__BB0_2;
$L__BB0_8:
	add.u64 	%rd8, %SP, 0;
	add.u64 	%rd9, %SPL, 0;
	cvt.u32.u64 	%r24, %rd5;
	// begin inline asm
	mov.u64 	%rd7, %clock64;
	// end inline asm
	cvt.u32.u64 	%r25, %rd7;
	sub.s32 	%r26, %r25, %r24;
	st.local.v2.u32 	[%rd9], {%r11, %r33};
	st.local.u32 	[%rd9+8], %r26;
	mov.u64 	%rd10, $str;
	cvta.global.u64 	%rd11, %rd10;
	{ // callseq 0, 0
	.param .b64 param0;
	st.param.b64 	[param0], %rd11;
	.param .b64 param1;
	st.param.b64 	[param1], %rd8;
	.param .b32 retval0;
	call.uni (retval0), 
	vprintf, 
	(
	param0, 
	param1
	);
	ld.param.b32 	%r27, [retval0];
	} // callseq 0
	ret;

}
.entry _Z10primeSievei(
	.param .u32 _Z10primeSievei_param_0
)
{
	.local .align 16 .b8 	__local_depot1[100016];
	.reg .b64 	%SP;
	.reg .b64 	%SPL;
	.reg .pred 	%p<41>;
	.reg .b16 	%rs<67>;
	.reg .b32 	%r<141>;
	.reg .b64 	%rd<18>;

	mov.u64 	%SPL, __local_depot1;
	cvta.local.u64 	%SP, %SPL;
	ld.param.u32 	%r15, [_Z10primeSievei_param_0];
	add.u64 	%rd1, %SPL, 0;
	// begin inline asm
	mov.u64 	%rd6, %clock64;
	// end inline asm
	mul.lo.s32 	%r1, %r15, 100000;
	add.s32 	%r2, %r1, 100000;
	mov.b32 	%r136, 0;
$L__BB1_1:
	cvt.u64.u32 	%rd8, %r136;
	add.s64 	%rd9, %rd1, %rd8;
	mov.b32 	%r17, 16843009;
	st.local.v4.b32 	[%rd9], {%r17, %r17, %r17, %r17};
	st.local.v4.b32 	[%rd9+16], {%r17, %r17, %r17, %r17};
	add.s32 	%r136, %r136, 32;
	setp.ne.s32 	%p1, %r136, 100000;
	@%p1 bra 	$L__BB1_1;
	setp.ne.s32 	%p2, %r15, 0;
	@%p2 bra 	$L__BB1_4;
	mov.b16 	%rs1, 0;
	st.local.v2.u8 	[%rd1], {%rs1, %rs1};
$L__BB1_4:
	setp.lt.s32 	%p3, %r15, 0;
	@%p3 bra 	$L__BB1_9;
	max.s32 	%r19, %r2, 6;
	add.s32 	%r20, %r19, -5;
	shr.u32 	%r21, %r20, 1;
	add.s32 	%r5, %r21, 2;
	mov.b32 	%r137, 2;
$L__BB1_6:
	div.u32 	%r22, %r1, %r137;
	max.s32 	%r23, %r22, 2;
	mul.lo.s32 	%r24, %r23, %r137;
	setp.lt.s32 	%p4, %r24, %r1;
	selp.b32 	%r25, %r137, 0, %p4;
	add.s32 	%r138, %r25, %r24;
	setp.ge.s32 	%p5, %r138, %r2;
	@%p5 bra 	$L__BB1_8;
$L__BB1_7:
	sub.s32 	%r26, %r138, %r1;
	cvt.s64.s32 	%rd10, %r26;
	add.s64 	%rd11, %rd1, %rd10;
	mov.b16 	%rs2, 0;
	st.local.u8 	[%rd11], %rs2;
	add.s32 	%r138, %r138, %r137;
	setp.lt.s32 	%p6, %r138, %r2;
	@%p6 bra 	$L__BB1_7;
$L__BB1_8:
	add.s32 	%r10, %r137, 1;
	setp.eq.s32 	%p7, %r137, %r5;
	mov.u32 	%r137, %r10;
	@%p7 bra 	$L__BB1_9;
	bra.uni 	$L__BB1_6;
$L__BB1_9:
	add.s64 	%rd17, %rd1, 16;
	mov.b32 	%r139, 0;
	mov.u32 	%r140, %r139;
$L__BB1_10:
	ld.local.v4.b32 	{%r28, %r29, %r30, %r31}, [%rd17+-16];
	bfe.u32 	%r32, %r31, 24, 8;
	cvt.u16.u32 	%rs3, %r32;
	bfe.u32 	%r33, %r31, 16, 8;
	cvt.u16.u32 	%rs4, %r33;
	bfe.u32 	%r34, %r31, 8, 8;
	cvt.u16.u32 	%rs5, %r34;
	bfe.u32 	%r35, %r31, 0, 8;
	cvt.u16.u32 	%rs6, %r35;
	bfe.u32 	%r36, %r30, 24, 8;
	cvt.u16.u32 	%rs7, %r36;
	bfe.u32 	%r37, %r30, 16, 8;
	cvt.u16.u32 	%rs8, %r37;
	bfe.u32 	%r38, %r30, 8, 8;
	cvt.u16.u32 	%rs9, %r38;
	bfe.u32 	%r39, %r30, 0, 8;
	cvt.u16.u32 	%rs10, %r39;
	bfe.u32 	%r40, %r29, 24, 8;
	cvt.u16.u32 	%rs11, %r40;
	bfe.u32 	%r41, %r29, 16, 8;
	cvt.u16.u32 	%rs12, %r41;
	bfe.u32 	%r42, %r29, 8, 8;
	cvt.u16.u32 	%rs13, %r42;
	bfe.u32 	%r43, %r29, 0, 8;
	cvt.u16.u32 	%rs14, %r43;
	bfe.u32 	%r44, %r28, 24, 8;
	cvt.u16.u32 	%rs15, %r44;
	bfe.u32 	%r45, %r28, 16, 8;
	cvt.u16.u32 	%rs16, %r45;
	bfe.u32 	%r46, %r28, 8, 8;
	cvt.u16.u32 	%rs17, %r46;
	bfe.u32 	%r47, %r28, 0, 8;
	cvt.u16.u32 	%rs18, %r47;
	and.b16  	%rs19, %rs18, 255;
	and.b16  	%rs20, %rs17, 255;
	and.b16  	%rs21, %rs16, 255;
	and.b16  	%rs22, %rs15, 255;
	and.b16  	%rs23, %rs14, 255;
	and.b16  	%rs24, %rs13, 255;
	and.b16  	%rs25, %rs12, 255;
	and.b16  	%rs26, %rs11, 255;
	and.b16  	%rs27, %rs10, 255;
	and.b16  	%rs28, %rs9, 255;
	and.b16  	%rs29, %rs8, 255;
	and.b16  	%rs30, %rs7, 255;
	and.b16  	%rs31, %rs6, 255;
	and.b16  	%rs32, %rs5, 255;
	and.b16  	%rs33, %rs4, 255;
	and.b16  	%rs34, %rs3, 255;
	setp.ne.s16 	%p8, %rs19, 0;
	selp.u32 	%r48, 1, 0, %p8;
	add.s32 	%r49, %r140, %r48;
	setp.ne.s16 	%p9, %rs20, 0;
	selp.u32 	%r50, 1, 0, %p9;
	add.s32 	%r51, %r49, %r50;
	setp.ne.s16 	%p10, %rs21, 0;
	selp.u32 	%r52, 1, 0, %p10;
	add.s32 	%r53, %r51, %r52;
	setp.ne.s16 	%p11, %rs22, 0;
	selp.u32 	%r54, 1, 0, %p11;
	add.s32 	%r55, %r53, %r54;
	setp.ne.s16 	%p12, %rs23, 0;
	selp.u32 	%r56, 1, 0, %p12;
	add.s32 	%r57, %r55, %r56;
	setp.ne.s16 	%p13, %rs24, 0;
	selp.u32 	%r58, 1, 0, %p13;
	add.s32 	%r59, %r57, %r58;
	setp.ne.s16 	%p14, %rs25, 0;
	selp.u32 	%r60, 1, 0, %p14;
	add.s32 	%r61, %r59, %r60;
	setp.ne.s16 	%p15, %rs26, 0;
	selp.u32 	%r62, 1, 0, %p15;
	add.s32 	%r63, %r61, %r62;
	setp.ne.s16 	%p16, %rs27, 0;
	selp.u32 	%r64, 1, 0, %p16;
	add.s32 	%r65, %r63, %r64;
	setp.ne.s16 	%p17, %rs28, 0;
	selp.u32 	%r66, 1, 0, %p17;
	add.s32 	%r67, %r65, %r66;
	setp.ne.s16 	%p18, %rs29, 0;
	selp.u32 	%r68, 1, 0, %p18;
	add.s32 	%r69, %r67, %r68;
	setp.ne.s16 	%p19, %rs30, 0;
	selp.u32 	%r70, 1, 0, %p19;
	add.s32 	%r71, %r69, %r70;
	setp.ne.s16 	%p20, %rs31, 0;
	selp.u32 	%r72, 1, 0, %p20;
	add.s32 	%r73, %r71, %r72;
	setp.ne.s16 	%p21, %rs32, 0;
	selp.u32 	%r74, 1, 0, %p21;
	add.s32 	%r75, %r73, %r74;
	setp.ne.s16 	%p22, %rs33, 0;
	selp.u32 	%r76, 1, 0, %p22;
	add.s32 	%r77, %r75, %r76;
	setp.ne.s16 	%p23, %rs34, 0;
	selp.u32 	%r78, 1, 0, %p23;
	add.s32 	%r79, %r77, %r78;
	ld.local.v4.b32 	{%r80, %r81, %r82, %r83}, [%rd17];
	bfe.u32 	%r84, %r83, 24, 8;
	cvt.u16.u32 	%rs35, %r84;
	bfe.u32 	%r85, %r83, 16, 8;
	cvt.u16.u32 	%rs36, %r85;
	bfe.u32 	%r86, %r83, 8, 8;
	cvt.u16.u32 	%rs37, %r86;
	bfe.u32 	%r87, %r83, 0, 8;
	cvt.u16.u32 	%rs38, %r87;
	bfe.u32 	%r88, %r82, 24, 8;
	cvt.u16.u32 	%rs39, %r88;
	bfe.u32 	%r89, %r82, 16, 8;
	cvt.u16.u32 	%rs40, %r89;
	bfe.u32 	%r90, %r82, 8, 8;
	cvt.u16.u32 	%rs41, %r90;
	bfe.u32 	%r91, %r82, 0, 8;
	cvt.u16.u32 	%rs42, %r91;
	bfe.u32 	%r92, %r81, 24, 8;
	cvt.u16.u32 	%rs43, %r92;
	bfe.u32 	%r93, %r81, 16, 8;
	cvt.u16.u32 	%rs44, %r93;
	bfe.u32 	%r94, %r81, 8, 8;
	cvt.u16.u32 	%rs45, %r94;
	bfe.u32 	%r95, %r81, 0, 8;
	cvt.u16.u32 	%rs46, %r95;
	bfe.u32 	%r96, %r80, 24, 8;
	cvt.u16.u32 	%rs47, %r96;
	bfe.u32 	%r97, %r80, 16, 8;
	cvt.u16.u32 	%rs48, %r97;
	bfe.u32 	%r98, %r80, 8, 8;
	cvt.u16.u32 	%rs49, %r98;
	bfe.u32 	%r99, %r80, 0, 8;
	cvt.u16.u32 	%rs50, %r99;
	and.b16  	%rs51, %rs50, 255;
	and.b16  	%rs52, %rs49, 255;
	and.b16  	%rs53, %rs48, 255;
	and.b16  	%rs54, %rs47, 255;
	and.b16  	%rs55, %rs46, 255;
	and.b16  	%rs56, %rs45, 255;
	and.b16  	%rs57, %rs44, 255;
	and.b16  	%rs58, %rs43, 255;
	and.b16  	%rs59, %rs42, 255;
	and.b16  	%rs60, %rs41, 255;
	and.b16  	%rs61, %rs40, 255;
	and.b16  	%rs62, %rs39, 255;
	and.b16  	%rs63, %rs38, 255;
	and.b16  	%rs64, %rs37, 255;
	and.b16  	%rs65, %rs36, 255;
	and.b16  	%rs66, %rs35, 255;
	setp.ne.s16 	%p24, %rs51, 0;
	selp.u32 	%r100, 1, 0, %p24;
	add.s32 	%r101, %r79, %r100;
	setp.ne.s16 	%p25, %rs52, 0;
	selp.u32 	%r102, 1, 0, %p25;
	add.s32 	%r103, %r101, %r102;
	setp.ne.s16 	%p26, %rs53, 0;
	selp.u32 	%r104, 1, 0, %p26;
	add.s32 	%r105, %r103, %r104;
	setp.ne.s16 	%p27, %rs54, 0;
	selp.u32 	%r106, 1, 0, %p27;
	add.s32 	%r107, %r105, %r106;
	setp.ne.s16 	%p28, %rs55, 0;
	selp.u32 	%r108, 1, 0, %p28;
	add.s32 	%r109, %r107, %r108;
	setp.ne.s16 	%p29, %rs56, 0;
	selp.u32 	%r110, 1, 0, %p29;
	add.s32 	%r111, %r109, %r110;
	setp.ne.s16 	%p30, %rs57, 0;
	selp.u32 	%r112, 1, 0, %p30;
	add.s32 	%r113, %r111, %r112;
	setp.ne.s16 	%p31, %rs58, 0;
	selp.u32 	%r114, 1, 0, %p31;
	add.s32 	%r115, %r113, %r114;
	setp.ne.s16 	%p32, %rs59, 0;
	selp.u32 	%r116, 1, 0, %p32;
	add.s32 	%r117, %r115, %r116;
	setp.ne.s16 	%p33, %rs60, 0;
	selp.u32 	%r118, 1, 0, %p33;
	add.s32 	%r119, %r117, %r118;
	setp.ne.s16 	%p34, %rs61, 0;
	selp.u32 	%r120, 1, 0, %p34;
	add.s32 	%r121, %r119, %r120;
	setp.ne.s16 	%p35, %rs62, 0;
	selp.u32 	%r122, 1, 0, %p35;
	add.s32 	%r123, %r121, %r122;
	setp.ne.s16 	%p36, %rs63, 0;
	selp.u32 	%r124, 1, 0, %p36;
	add.s32 	%r125, %r123, %r124;
	setp.ne.s16 	%p37, %rs64, 0;
	selp.u32 	%r126, 1, 0, %p37;
	add.s32 	%r127, %r125, %r126;
	setp.ne.s16 	%p38, %rs65, 0;
	selp.u32 	%r128, 1, 0, %p38;
	add.s32 	%r129, %r127, %r128;
	setp.ne.s16 	%p39, %rs66, 0;
	selp.u32 	%r130, 1, 0, %p39;
	add.s32 	%r140, %r129, %r130;
	add.s32 	%r139, %r139, 32;
	add.s64 	%rd17, %rd17, 32;
	setp.ne.s32 	%p40, %r139, 100000;
	@%p40 bra 	$L__BB1_10;
	add.u64 	%rd13, %SP, 100000;
	add.u64 	%rd14, %SPL, 100000;
	cvt.u32.u64 	%r131, %rd6;
	// begin inline asm
	mov.u64 	%rd12, %clock64;
	// end inline asm
	cvt.u32.u64 	%r132, %rd12;
	sub.s32 	%r133, %r132, %r131;
	st.local.v2.u32 	[%rd14], {%r15, %r140};
	st.local.u32 	[%rd14+8], %r133;
	mov.u64 	%rd15, $str;
	cvta.global.u64 	%rd16, %rd15;
	{ // callseq 1, 0
	.param .b64 param0;
	st.param.b64 	[param0], %rd16;
	.param .b64 param1;
	st.param.b64 	[param1], %rd13;
	.param .b32 retval0;
	call.uni (retval0), 
	vprintf, 
	(
	param0, 
	param1
	);
	ld.param.b32 	%r134, [retval0];
	} // callseq 1
	ret;

}


// ===== COMPILED SASS (sm_100) =====

	.target	sm_100

	.elftype	@"ET_EXEC"


//--------------------- .note.nv.tkinfo           --------------------------
	.section	.note.nv.tkinfo,"",@"SHT_NOTE"
	.sectionflags	@"SHF_NOTE_NV_TKINFO"
	.tkinfo
        /*0018*/ 	.word	0x00000002
        /*0030*/ 	.string	""
        /*0030*/ 	.string	"ptxas"
        /*0030*/ 	.string	"Cuda compilation tools, release 13.0, V13.0.88"
        /*0030*/ 	.string	"Build cuda_13.0.r13.0/compiler.36424714_0"
        /*0030*/ 	.string	"-arch sm_100 -m 64 "



//--------------------- .note.nv.cuinfo           --------------------------
	.section	.note.nv.cuinfo,"",@"SHT_NOTE"
	.sectionflags	@"SHF_NOTE_NV_CUINFO"
        /*0018*/ 	.short	0x0002
        /*001a*/ 	.short	0x0064
        /*001c*/ 	.short	0x0082
	.zero		2


//--------------------- .nv.info                  --------------------------
	.section	.nv.info,"",@"SHT_CUDA_INFO"
	.align	4


	//----- nvinfo : EIATTR_REGCOUNT
	.align		4
        /*0000*/ 	.byte	0x04, 0x2f
        /*0002*/ 	.short	(.L_2 - .L_1)
	.align		4
.L_1:
        /*0004*/ 	.word	index@(_Z10primeCountiPf)
        /*0008*/ 	.word	0x00000018


	//----- nvinfo : EIATTR_FRAME_SIZE
	.align		4
.L_2:
        /*000c*/ 	.byte	0x04, 0x11
        /*000e*/ 	.short	(.L_4 - .L_3)
	.align		4
.L_3:
        /*0010*/ 	.word	index@(_Z10primeCountiPf)
        /*0014*/ 	.word	0x00000010


	//----- nvinfo : EIATTR_REGCOUNT
	.align		4
.L_4:
        /*0018*/ 	.byte	0x04, 0x2f
        /*001a*/ 	.short	(.L_6 - .L_5)
	.align		4
.L_5:
        /*001c*/ 	.word	index@(_Z10primeSievei)
        /*0020*/ 	.word	0x00000018


	//----- nvinfo : EIATTR_FRAME_SIZE
	.align		4
.L_6:
        /*0024*/ 	.byte	0x04, 0x11
        /*0026*/ 	.short	(.L_8 - .L_7)
	.align		4
.L_7:
        /*0028*/ 	.word	index@(_Z10primeSievei)
        /*002c*/ 	.word	0x000186b0


	//----- nvinfo : EIATTR_MIN_STACK_SIZE
	.align		4
.L_8:
        /*0030*/ 	.byte	0x04, 0x12
        /*0032*/ 	.short	(.L_10 - .L_9)
	.align		4
.L_9:
        /*0034*/ 	.word	index@(_Z10primeSievei)
        /*0038*/ 	.word	0x000186b0


	//----- nvinfo : EIATTR_MIN_STACK_SIZE
	.align		4
.L_10:
        /*003c*/ 	.byte	0x04, 0x12
        /*003e*/ 	.short	(.L_12 - .L_11)
	.align		4
.L_11:
        /*0040*/ 	.word	index@(_Z10primeCountiPf)
        /*0044*/ 	.word	0x00000010
.L_12:


//--------------------- .nv.compat                --------------------------
	.section	.nv.compat,"",@"SHT_CUDA_COMPAT_INFO"
	.align	4
        /*0000*/ 	.byte	0x02, 0x09, 0x00, 0x00, 0x02, 0x02, 0x01, 0x00, 0x02, 0x05, 0x05, 0x00, 0x03, 0x07, 0x01, 0x01
        /*0010*/ 	.byte	0x02, 0x03, 0x00, 0x00, 0x02, 0x06, 0x01, 0x00, 0x04, 0x0b, 0x08, 0x00, 0x09, 0x00, 0x00, 0x00
        /*0020*/ 	.byte	0x00, 0x00, 0x00, 0x00


//--------------------- .nv.info._Z10primeSievei  --------------------------
	.section	.nv.info._Z10primeSievei,"",@"SHT_CUDA_INFO"
	.sectionflags	@""
	.align	4


	//----- nvinfo : EIATTR_CUDA_API_VERSION
	.align		4
        /*0000*/ 	.byte	0x04, 0x37
        /*0002*/ 	.short	(.L_14 - .L_13)
.L_13:
        /*0004*/ 	.word	0x00000082


	//----- nvinfo : EIATTR_KPARAM_INFO
	.align		4
.L_14:
        /*0008*/ 	.byte	0x04, 0x17
        /*000a*/ 	.short	(.L_16 - .L_15)
.L_15:
        /*000c*/ 	.word	0x00000000
        /*0010*/ 	.short	0x0000
        /*0012*/ 	.short	0x0000
        /*0014*/ 	.byte	0x00, 0xf0, 0x11, 0x00


	//----- nvinfo : EIATTR_SPARSE_MMA_MASK
	.align		4
.L_16:
        /*0018*/ 	.byte	0x03, 0x50
        /*001a*/ 	.short	0x0000


	//----- nvinfo : EIATTR_MAXREG_COUNT
	.align		4
        /*001c*/ 	.byte	0x03, 0x1b
        /*001e*/ 	.short	0x00ff


	//----- nvinfo : EIATTR_EXTERNS
	.align		4
        /*0020*/ 	.byte	0x04, 0x0f
        /*0022*/ 	.short	(.L_18 - .L_17)


	//   ....[0]....
	.align		4
.L_17:
        /*0024*/ 	.word	index@(vprintf)


	//----- nvinfo : EIATTR_MERCURY_ISA_VERSION
	.align		4
.L_18:
        /*0028*/ 	.byte	0x03, 0x5f
        /*002a*/ 	.short	0x0101


	//----- nvinfo : EIATTR_VRC_CTA_INIT_COUNT
	.align		4
        /*002c*/ 	.byte	0x02, 0x4a
	.zero		1
	.zero		1


	//----- nvinfo : EIATTR_SYSCALL_OFFSETS
	.align		4
        /*0030*/ 	.byte	0x04, 0x46
        /*0032*/ 	.short	(.L_20 - .L_19)


	//   ....[0]....
.L_19:
        /*0034*/ 	.word	0x00001a10


	//----- nvinfo : EIATTR_EXIT_INSTR_OFFSETS
	.align		4
.L_20:
        /*0038*/ 	.byte	0x04, 0x1c
        /*003a*/ 	.short	(.L_22 - .L_21)


	//   ....[0]....
.L_21:
        /*003c*/ 	.word	0x00001a20


	//----- nvinfo : EIATTR_CBANK_PARAM_SIZE
	.align		4
.L_22:
        /*0040*/ 	.byte	0x03, 0x19
        /*0042*/ 	.short	0x0004


	//----- nvinfo : EIATTR_PARAM_CBANK
	.align		4
        /*0044*/ 	.byte	0x04, 0x0a
        /*0046*/ 	.short	(.L_24 - .L_23)
	.align		4
.L_23:
        /*0048*/ 	.word	index@(.nv.constant0._Z10primeSievei)
        /*004c*/ 	.short	0x0380
        /*004e*/ 	.short	0x0004


	//----- nvinfo : EIATTR_SW_WAR
	.align		4
.L_24:
        /*0050*/ 	.byte	0x04, 0x36
        /*0052*/ 	.short	(.L_26 - .L_25)
.L_25:
        /*0054*/ 	.word	0x00000008
.L_26:


//--------------------- .nv.info._Z10primeCountiPf --------------------------
	.section	.nv.info._Z10primeCountiPf,"",@"SHT_CUDA_INFO"
	.sectionflags	@""
	.align	4


	//----- nvinfo : EIATTR_CUDA_API_VERSION
	.align		4
        /*0000*/ 	.byte	0x04, 0x37
        /*0002*/ 	.short	(.L_28 - .L_27)
.L_27:
        /*0004*/ 	.word	0x00000082


	//----- nvinfo : EIATTR_KPARAM_INFO
	.align		4
.L_28:
        /*0008*/ 	.byte	0x04, 0x17
        /*000a*/ 	.short	(.L_30 - .L_29)
.L_29:
        /*000c*/ 	.word	0x00000000
        /*0010*/ 	.short	0x0001
        /*0012*/ 	.short	0x0008
        /*0014*/ 	.byte	0x00, 0xf5, 0x21, 0x00


	//----- nvinfo : EIATTR_KPARAM_INFO
	.align		4
.L_30:
        /*0018*/ 	.byte	0x04, 0x17
        /*001a*/ 	.short	(.L_32 - .L_31)
.L_31:
        /*001c*/ 	.word	0x00000000
        /*0020*/ 	.short	0x0000
        /*0022*/ 	.short	0x0000
        /*0024*/ 	.byte	0x00, 0xf0, 0x11, 0x00


	//----- nvinfo : EIATTR_SPARSE_MMA_MASK
	.align		4
.L_32:
        /*0028*/ 	.byte	0x03, 0x50
        /*002a*/ 	.short	0x0000


	//----- nvinfo : EIATTR_MAXREG_COUNT
	.align		4
        /*002c*/ 	.byte	0x03, 0x1b
        /*002e*/ 	.short	0x00ff


	//----- nvinfo : EIATTR_EXTERNS
	.align		4
        /*0030*/ 	.byte	0x04, 0x0f
        /*0032*/ 	.short	(.L_34 - .L_33)


	//   ....[0]....
	.align		4
.L_33:
        /*0034*/ 	.word	index@(vprintf)


	//----- nvinfo : EIATTR_MERCURY_ISA_VERSION
	.align		4
.L_34:
        /*0038*/ 	.byte	0x03, 0x5f
        /*003a*/ 	.short	0x0101


	//----- nvinfo : EIATTR_VRC_CTA_INIT_COUNT
	.align		4
        /*003c*/ 	.byte	0x02, 0x4a
	.zero		1
	.zero		1


	//----- nvinfo : EIATTR_SYSCALL_OFFSETS
	.align		4
        /*0040*/ 	.byte	0x04, 0x46
        /*0042*/ 	.short	(.L_36 - .L_35)


	//   ....[0]....
.L_35:
        /*0044*/ 	.word	0x00000520


	//----- nvinfo : EIATTR_EXIT_INSTR_OFFSETS
	.align		4
.L_36:
        /*0048*/ 	.byte	0x04, 0x1c
        /*004a*/ 	.short	(.L_38 - .L_37)


	//   ....[0]....
.L_37:
        /*004c*/ 	.word	0x00000530


	//----- nvinfo : EIATTR_CBANK_PARAM_SIZE
	.align		4
.L_38:
        /*0050*/ 	.byte	0x03, 0x19
        /*0052*/ 	.short	0x0010


	//----- nvinfo : EIATTR_PARAM_CBANK
	.align		4
        /*0054*/ 	.byte	0x04, 0x0a
        /*0056*/ 	.short	(.L_40 - .L_39)
	.align		4
.L_39:
        /*0058*/ 	.word	index@(.nv.constant0._Z10primeCountiPf)
        /*005c*/ 	.short	0x0380
        /*005e*/ 	.short	0x0010


	//----- nvinfo : EIATTR_SW_WAR
	.align		4
.L_40:
        /*0060*/ 	.byte	0x04, 0x36
        /*0062*/ 	.short	(.L_42 - .L_41)
.L_41:
        /*0064*/ 	.word	0x00000008
.L_42:


//--------------------- .nv.callgraph             --------------------------
	.section	.nv.callgraph,"",@"SHT_CUDA_CALLGRAPH"
	.align	4
	.sectionentsize	8
	.align		4
        /*0000*/ 	.word	0x00000000
	.align		4
        /*0004*/ 	.word	0xffffffff
	.align		4
        /*0008*/ 	.word	index@(_Z10primeSievei)
	.align		4
        /*000c*/ 	.word	index@(vprintf)
	.align		4
        /*0010*/ 	.word	index@(_Z10primeCountiPf)
	.align		4
        /*0014*/ 	.word	index@(vprintf)
	.align		4
        /*0018*/ 	.word	0x00000000
	.align		4
        /*001c*/ 	.word	0xfffffffe
	.align		4
        /*0020*/ 	.word	0x00000000
	.align		4
        /*0024*/ 	.word	0xfffffffd
	.align		4
        /*0028*/ 	.word	0x00000000
	.align		4
        /*002c*/ 	.word	0xfffffffc


//--------------------- .nv.constant4             --------------------------
	.section	.nv.constant4,"a",@progbits
	.align	8
	.align		8
.nv.constant4:
        /*0000*/ 	.dword	vprintf
	.align		8
        /*0008*/ 	.dword	$str


//--------------------- .text._Z10primeSievei     --------------------------
	.section	.text._Z10primeSievei,"ax",@progbits
	.align	128
.text._Z10primeSievei:
        .type           _Z10primeSievei,@function
        .size           _Z10primeSievei,(.L_x_15 - _Z10primeSievei)
        .other          _Z10primeSievei,@"STO_CUDA_ENTRY STV_DEFAULT"
_Z10primeSievei:
[----:B------:R-:W0:Y:S08]  /*0000*/  LDC R1, c[0x0][0x37c] ;  /* 0x0000df00ff017b82 */ /* 0x000e300000000800 */
[----:B------:R-:W1:Y:S01]  /*0010*/  LDC R6, c[0x0][0x2f8] ;  /* 0x0000be00ff067b82 */ /* 0x000e620000000800 */
[----:B0-----:R-:W-:Y:S01]  /*0020*/  VIADD R1, R1, 0xfffe7950 ;  /* 0xfffe795001017836 */ /* 0x001fe20000000000 */
[----:B------:R-:W0:Y:S01]  /*0030*/  LDCU UR7, c[0x0][0x2fc] ;  /* 0x00005f80ff0777ac */ /* 0x000e220008000800 */
[----:B------:R-:W-:-:S05]  /*0040*/  NOP ;  /* 0x0000000000007918 */ /* 0x000fca0000000000 */
[----:B------:R-:W2:Y:S01]  /*0050*/  S2UR UR8, SR_CLOCKLO ;  /* 0x00000000000879c3 */ /* 0x000ea20000005000 */
[----:B------:R-:W-:Y:S01]  /*0060*/  NOP ;  /* 0x0000000000007918 */ /* 0x000fe20000000000 */
[----:B------:R-:W-:Y:S01]  /*0070*/  IMAD.MOV.U32 R8, RZ, RZ, 0x1010101 ;  /* 0x01010101ff087424 */ /* 0x000fe200078e00ff */
[----:B------:R-:W3:Y:S01]  /*0080*/  LDCU UR4, c[0x0][0x380] ;  /* 0x00007000ff0477ac */ /* 0x000ee20008000800 */
[----:B------:R-:W-:Y:S02]  /*0090*/  IMAD.MOV.U32 R9, RZ, RZ, 0x1010101 ;  /* 0x01010101ff097424 */ /* 0x000fe400078e00ff */
[----:B------:R-:W-:Y:S02]  /*00a0*/  IMAD.MOV.U32 R10, RZ, RZ, 0x1010101 ;  /* 0x01010101ff0a7424 */ /* 0x000fe400078e00ff */
[----:B------:R-:W-:Y:S02]  /*00b0*/  IMAD.MOV.U32 R11, RZ, RZ, 0x1010101 ;  /* 0x01010101ff0b7424 */ /* 0x000fe400078e00ff */
[----:B------:R-:W-:-:S03]  /*00c0*/  IMAD.MOV.U32 R0, RZ, RZ, 0xa0 ;  /* 0x000000a0ff007424 */ /* 0x000fc600078e00ff */
[----:B------:R4:W-:Y:S04]  /*00d0*/  STL.128 [R1], R8 ;  /* 0x0000000801007387 */ /* 0x0009e80000100c00 */
[----:B------:R4:W-:Y:S04]  /*00e0*/  STL.128 [R1+0x10], R8 ;  /* 0x0000100801007387 */ /* 0x0009e80000100c00 */
[----:B------:R4:W-:Y:S01]  /*00f0*/  STL.128 [R1+0x20], R8 ;  /* 0x0000200801007387 */ /* 0x0009e20000100c00 */
[----:B---3--:R-:W-:-:S03]  /*0100*/  UIMAD UR6, UR4, 0x186a0, URZ ;  /* 0x000186a0040678a4 */ /* 0x008fc6000f8e02ff */
[----:B------:R4:W-:Y:S04]  /*0110*/  STL.128 [R1+0x30], R8 ;  /* 0x0000300801007387 */ /* 0x0009e80000100c00 */
[----:B------:R4:W-:Y:S04]  /*0120*/  STL.128 [R1+0x40], R8 ;  /* 0x0000400801007387 */ /* 0x0009e80000100c00 */
[----:B------:R4:W-:Y:S04]  /*0130*/  STL.128 [R1+0x50], R8 ;  /* 0x0000500801007387 */ /* 0x0009e80000100c00 */
[----:B------:R4:W-:Y:S04]  /*0140*/  STL.128 [R1+0x60], R8 ;  /* 0x0000600801007387 */ /* 0x0009e80000100c00 */
[----:B------:R4:W-:Y:S04]  /*0150*/  STL.128 [R1+0x70], R8 ;  /* 0x0000700801007387 */ /* 0x0009e80000100c00 */
[----:B------:R4:W-:Y:S04]  /*0160*/  STL.128 [R1+0x80], R8 ;  /* 0x0000800801007387 */ /* 0x0009e80000100c00 */
[----:B012---:R4:W-:Y:S02]  /*0170*/  STL.128 [R1+0x90], R8 ;  /* 0x0000900801007387 */ /* 0x0079e40000100c00 */
.L_x_0:
[C-C-:B-1----:R-:W-:Y:S01]  /*0180*/  IMAD.IADD R4, R1.reuse, 0x1, R0.reuse ;  /* 0x0000000101047824 */ /* 0x142fe200078e0200 */
[C-C-:B------:R-:W-:Y:S02]  /*0190*/  IADD3 R3, PT, PT, R1.reuse, 0x20, R0.reuse ;  /* 0x0000002001037810 */ /* 0x140fe40007ffe000 */
[C-C-:B------:R-:W-:Y:S02]  /*01a0*/  IADD3 R13, PT, PT, R1.reuse, 0x40, R0.reuse ;  /* 0x00000040010d7810 */ /* 0x140fe40007ffe000 */
[C-C-:B------:R-:W-:Y:S01]  /*01b0*/  IADD3 R2, PT, PT, R1.reuse, 0x60, R0.reuse ;  /* 0x0000006001027810 */ /* 0x140fe20007ffe000 */
[----:B------:R-:W-:Y:S01]  /*01c0*/  STL.128 [R4], R8 ;  /* 0x0000000804007387 */ /* 0x000fe20000100c00 */
[C-C-:B------:R-:W-:Y:S02]  /*01d0*/  IADD3 R7, PT, PT, R1.reuse, 0x80, R0.reuse ;  /* 0x0000008001077810 */ /* 0x140fe40007ffe000 */
[C-C-:B------:R-:W-:Y:S01]  /*01e0*/  IADD3 R5, PT, PT, R1.reuse, 0xa0, R0.reuse ;  /* 0x000000a001057810 */ /* 0x140fe20007ffe000 */
[----:B------:R0:W-:Y:S01]  /*01f0*/  STL.128 [R4+0x10], R8 ;  /* 0x0000100804007387 */ /* 0x0001e20000100c00 */
[----:B------:R-:W-:-:S03]  /*0200*/  IADD3 R12, PT, PT, R1, 0xc0, R0 ;  /* 0x000000c0010c7810 */ /* 0x000fc60007ffe000 */
[----:B------:R-:W-:Y:S04]  /*0210*/  STL.128 [R3], R8 ;  /* 0x0000000803007387 */ /* 0x000fe80000100c00 */
[----:B------:R1:W-:Y:S04]  /*0220*/  STL.128 [R3+0x10], R8 ;  /* 0x0000100803007387 */ /* 0x0003e80000100c00 */
[----:B------:R-:W-:Y:S04]  /*0230*/  STL.128 [R13], R8 ;  /* 0x000000080d007387 */ /* 0x000fe80000100c00 */
[----:B------:R2:W-:Y:S01]  /*0240*/  STL.128 [R13+0x10], R8 ;  /* 0x000010080d007387 */ /* 0x0005e20000100c00 */
[----:B0-----:R-:W-:-:S03]  /*0250*/  IADD3 R4, PT, PT, R1, 0xe0, R0 ;  /* 0x000000e001047810 */ /* 0x001fc60007ffe000 */
[----:B------:R-:W-:Y:S04]  /*0260*/  STL.128 [R2], R8 ;  /* 0x0000000802007387 */ /* 0x000fe80000100c00 */
[----:B------:R0:W-:Y:S01]  /*0270*/  STL.128 [R2+0x10], R8 ;  /* 0x0000100802007387 */ /* 0x0001e20000100c00 */
[----:B-1----:R-:W-:-:S03]  /*0280*/  IADD3 R3, PT, PT, R1, 0x100, R0 ;  /* 0x0000010001037810 */ /* 0x002fc60007ffe000 */
[----:B------:R-:W-:Y:S04]  /*0290*/  STL.128 [R7], R8 ;  /* 0x0000000807007387 */ /* 0x000fe80000100c00 */
[----:B------:R1:W-:Y:S01]  /*02a0*/  STL.128 [R7+0x10], R8 ;  /* 0x0000100807007387 */ /* 0x0003e20000100c00 */
[----:B--2---:R-:W-:-:S03]  /*02b0*/  IADD3 R13, PT, PT, R1, 0x140, R0 ;  /* 0x00000140010d7810 */ /* 0x004fc60007ffe000 */
[----:B------:R-:W-:Y:S01]  /*02c0*/  STL.128 [R5], R8 ;  /* 0x0000000805007387 */ /* 0x000fe20000100c00 */
[----:B0-----:R-:W-:-:S03]  /*02d0*/  IADD3 R2, PT, PT, R1, 0x120, R0 ;  /* 0x0000012001027810 */ /* 0x001fc60007ffe000 */
[----:B------:R0:W-:Y:S04]  /*02e0*/  STL.128 [R5+0x10], R8 ;  /* 0x0000100805007387 */ /* 0x0001e80000100c00 */
[----:B------:R-:W-:Y:S01]  /*02f0*/  STL.128 [R12], R8 ;  /* 0x000000080c007387 */ /* 0x000fe20000100c00 */
[----:B-1----:R-:W-:-:S03]  /*0300*/  IADD3 R7, PT, PT, R1, 0x160, R0 ;  /* 0x0000016001077810 */ /* 0x002fc60007ffe000 */
[----:B------:R1:W-:Y:S04]  /*0310*/  STL.128 [R12+0x10], R8 ;  /* 0x000010080c007387 */ /* 0x0003e80000100c00 */
[----:B------:R-:W-:Y:S04]  /*0320*/  STL.128 [R4], R8 ;  /* 0x0000000804007387 */ /* 0x000fe80000100c00 */
[----:B------:R2:W-:Y:S01]  /*0330*/  STL.128 [R4+0x10], R8 ;  /* 0x0000100804007387 */ /* 0x0005e20000100c00 */
[----:B0-----:R-:W-:-:S03]  /*0340*/  IADD3 R5, PT, PT, R1, 0x180, R0 ;  /* 0x0000018001057810 */ /* 0x001fc60007ffe000 */
[----:B------:R-:W-:Y:S04]  /*0350*/  STL.128 [R3], R8 ;  /* 0x0000000803007387 */ /* 0x000fe80000100c00 */
[----:B------:R0:W-:Y:S01]  /*0360*/  STL.128 [R3+0x10], R8 ;  /* 0x0000100803007387 */ /* 0x0001e20000100c00 */
[----:B-1----:R-:W-:-:S03]  /*0370*/  IADD3 R12, PT, PT, R1, 0x1c0, R0 ;  /* 0x000001c0010c7810 */ /* 0x002fc60007ffe000 */
[----:B------:R-:W-:Y:S01]  /*0380*/  STL.128 [R2], R8 ;  /* 0x0000000802007387 */ /* 0x000fe20000100c00 */
[----:B--2---:R-:W-:-:S03]  /*0390*/  IADD3 R4, PT, PT, R1, 0x1a0, R0 ;  /* 0x000001a001047810 */ /* 0x004fc60007ffe000 */
[----:B------:R1:W-:Y:S04]  /*03a0*/  STL.128 [R2+0x10], R8 ;  /* 0x0000100802007387 */ /* 0x0003e80000100c00 */
[----:B------:R-:W-:Y:S01]  /*03b0*/  STL.128 [R13], R8 ;  /* 0x000000080d007387 */ /* 0x000fe20000100c00 */
[----:B0-----:R-:W-:-:S03]  /*03c0*/  IADD3 R3, PT, PT, R1, 0x1e0, R0 ;  /* 0x000001e001037810 */ /* 0x001fc60007ffe000 */
[----:B------:R0:W-:Y:S04]  /*03d0*/  STL.128 [R13+0x10], R8 ;  /* 0x000010080d007387 */ /* 0x0001e80000100c00 */
[----:B------:R-:W-:Y:S04]  /*03e0*/  STL.128 [R7], R8 ;  /* 0x0000000807007387 */ /* 0x000fe80000100c00 */
[----:B------:R2:W-:Y:S01]  /*03f0*/  STL.128 [R7+0x10], R8 ;  /* 0x0000100807007387 */ /* 0x0005e20000100c00 */
[----:B-1----:R-:W-:-:S03]  /*0400*/  IADD3 R2, PT, PT, R1, 0x200, R0 ;  /* 0x0000020001027810 */ /* 0x002fc60007ffe000 */
[----:B------:R-:W-:Y:S04]  /*0410*/  STL.128 [R5], R8 ;  /* 0x0000000805007387 */ /* 0x000fe80000100c00 */
[----:B------:R1:W-:Y:S01]  /*0420*/  STL.128 [R5+0x10], R8 ;  /* 0x0000100805007387 */ /* 0x0003e20000100c00 */
[----:B0-----:R-:W-:-:S03]  /*0430*/  IADD3 R13, PT, PT, R1, 0x240, R0 ;  /* 0x00000240010d7810 */ /* 0x001fc60007ffe000 */
[----:B------:R-:W-:Y:S01]  /*0440*/  STL.128 [R4], R8 ;  /* 0x0000000804007387 */ /* 0x000fe20000100c00 */
[----:B--2---:R-:W-:-:S03]  /*0450*/  IADD3 R7, PT, PT, R1, 0x220, R0 ;  /* 0x0000022001077810 */ /* 0x004fc60007ffe000 */
        /* <DEDUP_REMOVED lines=133> */
[----:B------:R1:W-:Y:S04]  /*0cb0*/  STL.128 [R12], R8 ;  /* 0x000000080c007387 */ /* 0x0003e80000100c00 */
[----:B------:R1:W-:Y:S01]  /*0cc0*/  STL.128 [R12+0x10], R8 ;  /* 0x000010080c007387 */ /* 0x0003e20000100c00 */
[----:B--2---:R-:W-:-:S03]  /*0cd0*/  IADD3 R2, PT, PT, R1, 0x7e0, R0 ;  /* 0x000007e001027810 */ /* 0x004fc60007ffe000 */
[----:B------:R1:W-:Y:S04]  /*0ce0*/  STL.128 [R7], R8 ;  /* 0x0000000807007387 */ /* 0x0003e80000100c00 */
[----:B------:R1:W-:Y:S01]  /*0cf0*/  STL.128 [R7+0x10], R8 ;  /* 0x0000100807007387 */ /* 0x0003e20000100c00 */
[----:B0-----:R-:W-:Y:S01]  /*0d00*/  IADD3 R13, PT, PT, R1, 0x800, R0 ;  /* 0x00000800010d7810 */ /* 0x001fe20007ffe000 */
[----:B------:R-:W-:Y:S02]  /*0d10*/  VIADD R0, R0, 0x820 ;  /* 0x0000082000007836 */ /* 0x000fe40000000000 */
[----:B------:R1:W-:Y:S03]  /*0d20*/  STL.128 [R5], R8 ;  /* 0x0000000805007387 */ /* 0x0003e60000100c00 */
[----:B------:R-:W-:Y:S01]  /*0d30*/  ISETP.NE.AND P0, PT, R0, 0x186a0, PT ;  /* 0x000186a00000780c */ /* 0x000fe20003f05270 */
[----:B------:R1:W-:Y:S04]  /*0d40*/  STL.128 [R5+0x10], R8 ;  /* 0x0000100805007387 */ /* 0x0003e80000100c00 */
[----:B------:R1:W-:Y:S04]  /*0d50*/  STL.128 [R4], R8 ;  /* 0x0000000804007387 */ /* 0x0003e80000100c00 */
[----:B------:R1:W-:Y:S04]  /*0d60*/  STL.128 [R4+0x10], R8 ;  /* 0x0000100804007387 */ /* 0x0003e80000100c00 */
[----:B------:R1:W-:Y:S04]  /*0d70*/  STL.128 [R3], R8 ;  /* 0x0000000803007387 */ /* 0x0003e80000100c00 */
[----:B------:R1:W-:Y:S04]  /*0d80*/  STL.128 [R3+0x10], R8 ;  /* 0x0000100803007387 */ /* 0x0003e80000100c00 */
[----:B------:R1:W-:Y:S04]  /*0d90*/  STL.128 [R2], R8 ;  /* 0x0000000802007387 */ /* 0x0003e80000100c00 */
[----:B------:R1:W-:Y:S04]  /*0da0*/  STL.128 [R2+0x10], R8 ;  /* 0x0000100802007387 */ /* 0x0003e80000100c00 */
[----:B------:R1:W-:Y:S04]  /*0db0*/  STL.128 [R13], R8 ;  /* 0x000000080d007387 */ /* 0x0003e80000100c00 */
[----:B------:R1:W-:Y:S01]  /*0dc0*/  STL.128 [R13+0x10], R8 ;  /* 0x000010080d007387 */ /* 0x0003e20000100c00 */
[----:B------:R-:W-:Y:S05]  /*0dd0*/  @P0 BRA `(.L_x_0) ;  /* 0xfffffff000e80947 */ /* 0x000fea000383ffff */
[----:B------:R-:W-:Y:S01]  /*0de0*/  ISETP.NE.AND P0, PT, RZ, UR4, PT ;  /* 0x00000004ff007c0c */ /* 0x000fe2000bf05270 */
[----:B------:R-:W-:Y:S01]  /*0df0*/  UISETP.GE.AND UP0, UPT, UR4, URZ, UPT ;  /* 0x000000ff0400728c */ /* 0x000fe2000bf06270 */
[----:B------:R-:W-:Y:S02]  /*0e00*/  UMOV UR5, 0x186a0 ;  /* 0x000186a000057882 */ /* 0x000fe40000000000 */
[----:B------:R-:W-:-:S09]  /*0e10*/  UIMAD UR5, UR4, UR5, 0x186a0 ;  /* 0x000186a0040574a4 */ /* 0x000fd2000f8e0205 */
[----:B------:R0:W-:Y:S01]  /*0e20*/  @!P0 STL.U16 [R1], RZ ;  /* 0x000000ff01008387 */ /* 0x0001e20000100400 */
[----:B------:R-:W-:Y:S05]  /*0e30*/  BRA.U !UP0, `(.L_x_1) ;  /* 0x00000001089c7547 */ /* 0x000fea000b800000 */
[----:B------:R-:W-:Y:S01]  /*0e40*/  UISETP.LT.AND UP0, UPT, UR5, 0x6, UPT ;  /* 0x000000060500788c */ /* 0x000fe2000bf01270 */
[----:B-1----:R-:W-:-:S03]  /*0e50*/  IMAD.MOV.U32 R5, RZ, RZ, 0x2 ;  /* 0x00000002ff057424 */ /* 0x002fc600078e00ff */
[----:B------:R-:W-:-:S04]  /*0e60*/  USEL UR4, UR5, 0x6, !UP0 ;  /* 0x0000000605047887 */ /* 0x000fc8000c000000 */
[----:B------:R-:W-:-:S04]  /*0e70*/  UIADD3 UR4, UPT, UPT, UR4, -0x5, URZ ;  /* 0xfffffffb04047890 */ /* 0x000fc8000fffe0ff */
[----:B------:R-:W-:-:S12]  /*0e80*/  ULEA.HI UR4, UR4, 0x2, URZ, 0x1f ;  /* 0x0000000204047891 */ /* 0x000fd8000f8ff8ff */
.L_x_4:
[----:B------:R-:W1:Y:S01]  /*0e90*/  I2F.U32.RP R0, R5 ;  /* 0x0000000500007306 */ /* 0x000e620000209000 */
[----:B------:R-:W-:-:S07]  /*0ea0*/  ISETP.NE.U32.AND P2, PT, R5, RZ, PT ;  /* 0x000000ff0500720c */ /* 0x000fce0003f45070 */
[----:B-1----:R-:W1:Y:S02]  /*0eb0*/  MUFU.RCP R0, R0 ;  /* 0x0000000000007308 */ /* 0x002e640000001000 */
[----:B-1----:R-:W-:-:S06]  /*0ec0*/  VIADD R2, R0, 0xffffffe ;  /* 0x0ffffffe00027836 */ /* 0x002fcc0000000000 */
[----:B------:R1:W2:Y:S02]  /*0ed0*/  F2I.FTZ.U32.TRUNC.NTZ R3, R2 ;  /* 0x0000000200037305 */ /* 0x0002a4000021f000 */
[----:B-1----:R-:W-:Y:S02]  /*0ee0*/  IMAD.MOV.U32 R2, RZ, RZ, RZ ;  /* 0x000000ffff027224 */ /* 0x002fe400078e00ff */
[----:B--2---:R-:W-:-:S04]  /*0ef0*/  IMAD.MOV R4, RZ, RZ, -R3 ;  /* 0x000000ffff047224 */ /* 0x004fc800078e0a03 */
[----:B------:R-:W-:-:S04]  /*0f00*/  IMAD R7, R4, R5, RZ ;  /* 0x0000000504077224 */ /* 0x000fc800078e02ff */
[----:B------:R-:W-:-:S04]  /*0f10*/  IMAD.HI.U32 R3, R3, R7, R2 ;  /* 0x0000000703037227 */ /* 0x000fc800078e0002 */
[----:B------:R-:W-:Y:S02]  /*0f20*/  VIADD R2, R5, 0x1 ;  /* 0x0000000105027836 */ /* 0x000fe40000000000 */
[----:B------:R-:W-:-:S04]  /*0f30*/  IMAD.HI.U32 R3, R3, UR6, RZ ;  /* 0x0000000603037c27 */ /* 0x000fc8000f8e00ff */
[----:B------:R-:W-:-:S04]  /*0f40*/  IMAD.MOV R4, RZ, RZ, -R3 ;  /* 0x000000ffff047224 */ /* 0x000fc800078e0a03 */
[----:B------:R-:W-:-:S05]  /*0f50*/  IMAD R4, R5, R4, UR6 ;  /* 0x0000000605047e24 */ /* 0x000fca000f8e0204 */
[----:B------:R-:W-:-:S13]  /*0f60*/  ISETP.GE.U32.AND P0, PT, R4, R5, PT ;  /* 0x000000050400720c */ /* 0x000fda0003f06070 */
[----:B------:R-:W-:Y:S02]  /*0f70*/  @P0 IMAD.IADD R4, R4, 0x1, -R5 ;  /* 0x0000000104040824 */ /* 0x000fe400078e0a05 */
[----:B------:R-:W-:-:S03]  /*0f80*/  @P0 VIADD R3, R3, 0x1 ;  /* 0x0000000103030836 */ /* 0x000fc60000000000 */
[----:B------:R-:W-:-:S13]  /*0f90*/  ISETP.GE.U32.AND P1, PT, R4, R5, PT ;  /* 0x000000050400720c */ /* 0x000fda0003f26070 */
[----:B------:R-:W-:Y:S01]  /*0fa0*/  @P1 VIADD R3, R3, 0x1 ;  /* 0x0000000103031836 */ /* 0x000fe20000000000 */
[----:B------:R-:W-:Y:S02]  /*0fb0*/  @!P2 LOP3.LUT R3, RZ, R5, RZ, 0x33, !PT ;  /* 0x00000005ff03a212 */ /* 0x000fe400078e33ff */
[----:B------:R-:W-:Y:S02]  /*0fc0*/  ISETP.NE.AND P1, PT, R5, UR4, PT ;  /* 0x0000000405007c0c */ /* 0x000fe4000bf25270 */
[----:B------:R-:W-:-:S05]  /*0fd0*/  VIMNMX R0, PT, PT, R3, 0x2, !PT ;  /* 0x0000000203007848 */ /* 0x000fca0007fe0100 */
[----:B------:R-:W-:-:S05]  /*0fe0*/  IMAD R0, R0, R5, RZ ;  /* 0x0000000500007224 */ /* 0x000fca00078e02ff */
[----:B------:R-:W-:-:S04]  /*0ff0*/  ISETP.GE.AND P0, PT, R0, UR6, PT ;  /* 0x0000000600007c0c */ /* 0x000fc8000bf06270 */
[----:B------:R-:W-:-:S05]  /*1000*/  SEL R3, R5, RZ, !P0 ;  /* 0x000000ff05037207 */ /* 0x000fca0004000000 */
[----:B------:R-:W-:-:S05]  /*1010*/  IMAD.IADD R0, R0, 0x1, R3 ;  /* 0x0000000100007824 */ /* 0x000fca00078e0203 */
[----:B------:R-:W-:-:S13]  /*1020*/  ISETP.GE.AND P0, PT, R0, UR5, PT ;  /* 0x0000000500007c0c */ /* 0x000fda000bf06270 */
[----:B------:R-:W-:Y:S05]  /*1030*/  @P0 BRA `(.L_x_2) ;  /* 0x0000000000140947 */ /* 0x000fea0003800000 */
.L_x_3:
[----:B------:R-:W-:Y:S01]  /*1040*/  IADD3 R3, PT, PT, R1, -UR6, R0 ;  /* 0x8000000601037c10 */ /* 0x000fe2000fffe000 */
[----:B------:R-:W-:-:S04]  /*1050*/  IMAD.IADD R0, R0, 0x1, R5 ;  /* 0x0000000100007824 */ /* 0x000fc800078e0205 */
[----:B------:R1:W-:Y:S01]  /*1060*/  STL.U8 [R3], RZ ;  /* 0x000000ff03007387 */ /* 0x0003e20000100000 */
[----:B------:R-:W-:-:S13]  /*1070*/  ISETP.GE.AND P0, PT, R0, UR5, PT ;  /* 0x0000000500007c0c */ /* 0x000fda000bf06270 */
[----:B-1----:R-:W-:Y:S05]  /*1080*/  @!P0 BRA `(.L_x_3) ;  /* 0xfffffffc00ec8947 */ /* 0x002fea000383ffff */
.L_x_2:
[----:B------:R-:W-:Y:S01]  /*1090*/  IMAD.MOV.U32 R5, RZ, RZ, R2 ;  /* 0x000000ffff057224 */ /* 0x000fe200078e0002 */
[----:B------:R-:W-:Y:S06]  /*10a0*/  @P1 BRA `(.L_x_4) ;  /* 0xfffffffc00781947 */ /* 0x000fec000383ffff */
.L_x_1:
[----:B------:R-:W-:Y:S01]  /*10b0*/  VIADD R0, R1, 0x10 ;  /* 0x0000001001007836 */ /* 0x000fe20000000000 */
[----:B------:R-:W-:Y:S01]  /*10c0*/  UMOV UR4, URZ ;  /* 0x000000ff00047c82 */ /* 0x000fe20008000000 */
[----:B-1----:R-:W-:-:S07]  /*10d0*/  IMAD.MOV.U32 R3, RZ, RZ, RZ ;  /* 0x000000ffff037224 */ /* 0x002fce00078e00ff */
.L_x_5:
[----:B------:R-:W2:Y:S04]  /*10e0*/  LDL.128 R12, [R0+-0x10] ;  /* 0xfffff000000c7983 */ /* 0x000ea80000100c00 */
[----:B----4-:R1:W3:Y:S01]  /*10f0*/  LDL.128 R8, [R0] ;  /* 0x0000000000087983 */ /* 0x0102e20000100c00 */
[----:B------:R-:W-:Y:S01]  /*1100*/  VIADD R4, R3, 0x1 ;  /* 0x0000000103047836 */ /* 0x000fe20000000000 */
[----:B------:R-:W-:-:S04]  /*1110*/  UIADD3 UR4, UPT, UPT, UR4, 0x20, URZ ;  /* 0x0000002004047890 */ /* 0x000fc8000fffe0ff */
[----:B------:R-:W-:Y:S01]  /*1120*/  UISETP.NE.AND UP0, UPT, UR4, 0x186a0, UPT ;  /* 0x000186a00400788c */ /* 0x000fe2000bf05270 */
[----:B-1----:R-:W-:Y:S01]  /*1130*/  VIADD R0, R0, 0x20 ;  /* 0x0000002000007836 */ /* 0x002fe20000000000 */
[----:B--2---:R-:W-:-:S04]  /*1140*/  PRMT R2, R12, 0x7770, RZ ;  /* 0x000077700c027816 */ /* 0x004fc800000000ff */
[----:B------:R-:W-:Y:S02]  /*1150*/  ISETP.NE.AND P0, PT, R2, RZ, PT ;  /* 0x000000ff0200720c */ /* 0x000fe40003f05270 */
[----:B------:R-:W-:-:S04]  /*1160*/  PRMT R2, R12, 0x7771, RZ ;  /* 0x000077710c027816 */ /* 0x000fc800000000ff */
[----:B------:R-:W-:Y:S02]  /*1170*/  ISETP.NE.AND P1, PT, R2, RZ, PT ;  /* 0x000000ff0200720c */ /* 0x000fe40003f25270 */
[C---:B------:R-:W-:Y:S02]  /*1180*/  PRMT R2, R12.reuse, 0x7772, RZ ;  /* 0x000077720c027816 */ /* 0x040fe400000000ff */
[----:B------:R-:W-:-:S03]  /*1190*/  PRMT R12, R12, 0x7773, RZ ;  /* 0x000077730c0c7816 */ /* 0x000fc600000000ff */
[----:B------:R-:W-:Y:S01]  /*11a0*/  @!P0 IMAD.MOV R4, RZ, RZ, R3 ;  /* 0x000000ffff048224 */ /* 0x000fe200078e0203 */
[----:B------:R-:W-:Y:S02]  /*11b0*/  ISETP.NE.AND P0, PT, R2, RZ, PT ;  /* 0x000000ff0200720c */ /* 0x000fe40003f05270 */
[----:B------:R-:W-:Y:S01]  /*11c0*/  PRMT R3, R13, 0x7770, RZ ;  /* 0x000077700d037816 */ /* 0x000fe200000000ff */
[----:B------:R-:W-:Y:S02]  /*11d0*/  VIADD R2, R4, 0x1 ;  /* 0x0000000104027836 */ /* 0x000fe40000000000 */
[----:B------:R-:W-:Y:S01]  /*11e0*/  @!P1 IMAD.MOV R2, RZ, RZ, R4 ;  /* 0x000000ffff029224 */ /* 0x000fe200078e0204 */
[----:B------:R-:W-:-:S03]  /*11f0*/  ISETP.NE.AND P1, PT, R12, RZ, PT ;  /* 0x000000ff0c00720c */ /* 0x000fc60003f25270 */
[----:B------:R-:W-:-:S04]  /*1200*/  VIADD R4, R2, 0x1 ;  /* 0x0000000102047836 */ /* 0x000fc80000000000 */
[----:B------:R-:W-:Y:S01]  /*1210*/  @!P0 IMAD.MOV R4, RZ, RZ, R2 ;  /* 0x000000ffff048224 */ /* 0x000fe200078e0202 */
[----:B------:R-:W-:Y:S02]  /*1220*/  ISETP.NE.AND P0, PT, R3, RZ, PT ;  /* 0x000000ff0300720c */ /* 0x000fe40003f05270 */
[C---:B------:R-:W-:Y:S01]  /*1230*/  PRMT R2, R13.reuse, 0x7771, RZ ;  /* 0x000077710d027816 */ /* 0x040fe200000000ff */
[----:B------:R-:W-:Y:S02]  /*1240*/  VIADD R3, R4, 0x1 ;  /* 0x0000000104037836 */ /* 0x000fe40000000000 */
[----:B------:R-:W-:Y:S01]  /*1250*/  @!P1 IMAD.MOV R3, RZ, RZ, R4 ;  /* 0x000000ffff039224 */ /* 0x000fe200078e0204 */
[----:B------:R-:W-:Y:S02]  /*1260*/  ISETP.NE.AND P1, PT, R2, RZ, PT ;  /* 0x000000ff0200720c */ /* 0x000fe40003f25270 */
[----:B------:R-:W-:Y:S01]  /*1270*/  PRMT R2, R13, 0x7772, RZ ;  /* 0x000077720d027816 */ /* 0x000fe200000000ff */
[----:B------:R-:W-:Y:S01]  /*1280*/  VIADD R4, R3, 0x1 ;  /* 0x0000000103047836 */ /* 0x000fe20000000000 */
        /* <DEDUP_REMOVED lines=10> */
[----:B------:R-:W-:Y:S01]  /*1330*/  PRMT R2, R14, 0x7771, RZ ;  /* 0x000077710e027816 */ /* 0x000fe200000000ff */
[----:B------:R-:W-:Y:S02]  /*1340*/  VIADD R3, R4, 0x1 ;  /* 0x0000000104037836 */ /* 0x000fe40000000000 */
[----:B------:R-:W-:Y:S01]  /*1350*/  @!P1 IMAD.MOV R3, RZ, RZ, R4 ;  /* 0x000000ffff039224 */ /* 0x000fe200078e0204 */
[----:B------:R-:W-:Y:S02]  /*1360*/  ISETP.NE.AND P1, PT, R2, RZ, PT ;  /* 0x000000ff0200720c */ /* 0x000fe40003f25270 */
[C---:B------:R-:W-:Y:S01]  /*1370*/  PRMT R2, R14.reuse, 0x7772, RZ ;  /* 0x000077720e027816 */ /* 0x040fe200000000ff */
        /* <DEDUP_REMOVED lines=19> */
[----:B------:R-:W-:-:S03]  /*14b0*/  ISETP.NE.AND P0, PT, R2, RZ, PT ;  /* 0x000000ff0200720c */ /* 0x000fc60003f05270 */
[----:B------:R-:W-:Y:S02]  /*14c0*/  VIADD R2, R4, 0x1 ;  /* 0x0000000104027836 */ /* 0x000fe40000000000 */
[----:B------:R-:W-:Y:S01]  /*14d0*/  @!P1 IMAD.MOV R2, RZ, RZ, R4 ;  /* 0x000000ffff029224 */ /* 0x000fe200078e0204 */
[----:B------:R-:W-:Y:S02]  /*14e0*/  ISETP.NE.AND P1, PT, R15, RZ, PT ;  /* 0x000000ff0f00720c */ /* 0x000fe40003f25270 */
[----:B---3--:R-:W-:Y:S01]  /*14f0*/  PRMT R4, R8, 0x7770, RZ ;  /* 0x0000777008047816 */ /* 0x008fe200000000ff */
[----:B------:R-:W-:-:S04]  /*1500*/  VIADD R3, R2, 0x1 ;  /* 0x0000000102037836 */ /* 0x000fc80000000000 */
[----:B------:R-:W-:Y:S01]  /*1510*/  @!P0 IMAD.MOV R3, RZ, RZ, R2 ;  /* 0x000000ffff038224 */ /* 0x000fe200078e0202 */
[----:B------:R-:W-:Y:S02]  /*1520*/  ISETP.NE.AND P0, PT, R4, RZ, PT ;  /* 0x000000ff0400720c */ /* 0x000fe40003f05270 */
[----:B------:R-:W-:Y:S01]  /*1530*/  PRMT R4, R8, 0x7771, RZ ;  /* 0x0000777108047816 */ /* 0x000fe200000000ff */
        /* <DEDUP_REMOVED lines=58> */
[----:B------:R-:W-:-:S03]  /*18e0*/  ISETP.NE.AND P1, PT, R11, RZ, PT ;  /* 0x000000ff0b00720c */ /* 0x000fc60003f25270 */
[----:B------:R-:W-:-:S04]  /*18f0*/  VIADD R4, R2, 0x1 ;  /* 0x0000000102047836 */ /* 0x000fc80000000000 */
[----:B------:R-:W-:-:S04]  /*1900*/  @!P0 IMAD.MOV R4, RZ, RZ, R2 ;  /* 0x000000ffff048224 */ /* 0x000fc800078e0202 */
[----:B------:R-:W-:Y:S02]  /*1910*/  VIADD R3, R4, 0x1 ;  /* 0x0000000104037836 */ /* 0x000fe40000000000 */
[----:B------:R-:W-:Y:S01]  /*1920*/  @!P1 IMAD.MOV R3, RZ, RZ, R4 ;  /* 0x000000ffff039224 */ /* 0x000fe200078e0204 */
[----:B------:R-:W-:Y:S06]  /*1930*/  BRA.U UP0, `(.L_x_5) ;  /* 0xfffffff500e87547 */ /* 0x000fec000b83ffff */
[----:B------:R-:W-:-:S04]  /*1940*/  IADD3 R6, P0, P1, R1, 0x186a0, R6 ;  /* 0x000186a001067810 */ /* 0x000fc8000791e006 */
[----:B------:R-:W-:Y:S02]  /*1950*/  IADD3.X R7, PT, PT, RZ, UR7, RZ, P0, P1 ;  /* 0x00000007ff077c10 */ /* 0x000fe400087e24ff */
[----:B------:R-:W-:Y:S01]  /*1960*/  CS2R.32 R0, SR_CLOCKLO ;  /* 0x0000000000007805 */ /* 0x000fe20000005000 */
[----:B------:R-:W1:Y:S01]  /*1970*/  LDC R2, c[0x0][0x380] ;  /* 0x0000e000ff027b82 */ /* 0x000e620000000800 */
[----:B------:R-:W-:-:S03]  /*1980*/  MOV R8, 0x0 ;  /* 0x0000000000087802 */ /* 0x000fc60000000f00 */
[----:B------:R-:W-:Y:S01]  /*1990*/  VIADD R0, R0, -UR8 ;  /* 0x8000000800007c36 */ /* 0x000fe20008000000 */
[----:B------:R-:W2:Y:S04]  /*19a0*/  LDCU.64 UR4, c[0x4][0x8] ;  /* 0x01000100ff0477ac */ /* 0x000ea80008000a00 */
[----:B------:R3:W-:Y:S01]  /*19b0*/  STL [R1+0x186a8], R0 ;  /* 0x0186a80001007387 */ /* 0x0007e20000100800 */
[----:B------:R-:W4:Y:S01]  /*19c0*/  LDC.64 R8, c[0x4][R8] ;  /* 0x0100000008087b82 */ /* 0x000f220000000a00 */
[----:B--2---:R-:W-:Y:S02]  /*19d0*/  IMAD.U32 R4, RZ, RZ, UR4 ;  /* 0x00000004ff047e24 */ /* 0x004fe4000f8e00ff */
[----:B------:R-:W-:Y:S01]  /*19e0*/  IMAD.U32 R5, RZ, RZ, UR5 ;  /* 0x00000005ff057e24 */ /* 0x000fe2000f8e00ff */
[----:B-1----:R3:W-:Y:S06]  /*19f0*/  STL.64 [R1+0x186a0], R2 ;  /* 0x0186a00201007387 */ /* 0x0027ec0000100a00 */
[----:B------:R-:W-:-:S07]  /*1a00*/  LEPC R20, `(.L_x_6) ;  /* 0x000000001014794e */ /* 0x000fce0000000000 */
[----:B0--34-:R-:W-:Y:S05]  /*1a10*/  CALL.ABS.NOINC R8 ;  /* 0x0000000008007343 */ /* 0x019fea0003c00000 */
.L_x_6:
[----:B------:R-:W-:Y:S05]  /*1a20*/  EXIT ;  /* 0x000000000000794d */ /* 0x000fea0003800000 */
.L_x_7:
[----:B------:R-:W-:-:S00]  /*1a30*/  BRA `(.L_x_7) ;  /* 0xfffffffc00fc7947 */ /* 0x000fc0000383ffff */
[----:B------:R-:W-:-:S00]  /*1a40*/  NOP ;  /* 0x0000000000007918 */ /* 0x000fc00000000000 */
        /* <DEDUP_REMOVED lines=11> */
.L_x_15:


//--------------------- .text._Z10primeCountiPf   --------------------------
	.section	.text._Z10primeCountiPf,"ax",@progbits
	.align	128
.text._Z10primeCountiPf:
        .type           _Z10primeCountiPf,@function
        .size           _Z10primeCountiPf,(.L_x_16 - _Z10primeCountiPf)
        .other          _Z10primeCountiPf,@"STO_CUDA_ENTRY STV_DEFAULT"
_Z10primeCountiPf:
[----:B------:R-:W0:Y:S01]  /*0000*/  LDC R1, c[0x0][0x37c] ;  /* 0x0000df00ff017b82 */ /* 0x000e220000000800 */
[----:B------:R-:W1:Y:S01]  /*0010*/  LDCU UR4, c[0x0][0x2f8] ;  /* 0x00005f00ff0477ac */ /* 0x000e620008000800 */
[----:B0-----:R-:W-:Y:S01]  /*0020*/  VIADD R1, R1, 0xfffffff0 ;  /* 0xfffffff001017836 */ /* 0x001fe20000000000 */
[----:B------:R-:W0:Y:S04]  /*0030*/  LDCU UR5, c[0x0][0x2fc] ;  /* 0x00005f80ff0577ac */ /* 0x000e280008000800 */
[----:B-1----:R-:W-:-:S05]  /*0040*/  IADD3 R6, P0, PT, R1, UR4, RZ ;  /* 0x0000000401067c10 */ /* 0x002fca000ff1e0ff */
[----:B0-----:R-:W-:Y:S01]  /*0050*/  IMAD.X R7, RZ, RZ, UR5, P0 ;  /* 0x00000005ff077e24 */ /* 0x001fe200080e06ff */
[----:B------:R-:W0:Y:S01]  /*0060*/  S2UR UR6, SR_CLOCKLO ;  /* 0x00000000000679c3 */ /* 0x000e220000005000 */
[----:B------:R-:W-:-:S07]  /*0070*/  NOP ;  /* 0x0000000000007918 */ /* 0x000fce0000000000 */
[----:B------:R-:W1:Y:S01]  /*0080*/  LDC R9, c[0x0][0x380] ;  /* 0x0000e000ff097b82 */ /* 0x000e620000000800 */
[----:B------:R-:W-:Y:S01]  /*0090*/  HFMA2 R3, -RZ, RZ, 0, 0 ;  /* 0x00000000ff037431 */ /* 0x000fe200000001ff */
[----:B-1----:R-:W-:-:S13]  /*00a0*/  ISETP.GE.AND P0, PT, R9, RZ, PT ;  /* 0x000000ff0900720c */ /* 0x002fda0003f06270 */
[----:B0-----:R-:W-:Y:S05]  /*00b0*/  @!P0 BRA `(.L_x_8) ;  /* 0x0000000000ec8947 */ /* 0x001fea0003800000 */
[----:B------:R-:W-:Y:S01]  /*00c0*/  IMAD R9, R9, 0x186a0, RZ ;  /* 0x000186a009097824 */ /* 0x000fe200078e02ff */
[----:B------:R-:W0:Y:S01]  /*00d0*/  LDCU.64 UR8, c[0x0][0x358] ;  /* 0x00006b00ff0877ac */ /* 0x000e220008000a00 */
[----:B------:R-:W-:-:S03]  /*00e0*/  IMAD.MOV.U32 R3, RZ, RZ, RZ ;  /* 0x000000ffff037224 */ /* 0x000fc600078e00ff */
[----:B------:R-:W-:-:S04]  /*00f0*/  VIMNMX R0, PT, PT, R9, 0x2, !PT ;  /* 0x0000000209007848 */ /* 0x000fc80007fe0100 */
[----:B------:R-:W-:-:S07]  /*0100*/  VIADDMNMX.U32 R9, R9, 0x1869f, R0, !PT ;  /* 0x0001869f09097846 */ /* 0x000fce0007800000 */
.L_x_12:
[----:B01----:R-:W1:Y:S01]  /*0110*/  LDC.64 R4, c[0x0][0x388] ;  /* 0x0000e200ff047b82 */ /* 0x003e620000000a00 */
[C---:B------:R-:W-:Y:S01]  /*0120*/  ISETP.GE.U32.AND P0, PT, R0.reuse, 0x4, PT ;  /* 0x000000040000780c */ /* 0x040fe20003f06070 */
[----:B------:R-:W-:Y:S01]  /*0130*/  IMAD.MOV.U32 R11, RZ, RZ, 0x3f800000 ;  /* 0x3f800000ff0b7424 */ /* 0x000fe200078e00ff */
[----:B------:R-:W-:Y:S01]  /*0140*/  MOV R2, 0x1 ;  /* 0x0000000100027802 */ /* 0x000fe20000000f00 */
[----:B-1----:R-:W-:-:S05]  /*0150*/  IMAD.WIDE.U32 R4, R0, 0x4, R4 ;  /* 0x0000000400047825 */ /* 0x002fca00078e0004 */
[----:B0-----:R0:W-:Y:S05]  /*0160*/  STG.E desc[UR8][R4.64], R11 ;  /* 0x0000000b04007986 */ /* 0x0011ea000c101908 */
[----:B------:R-:W-:Y:S05]  /*0170*/  @!P0 BRA `(.L_x_9) ;  /* 0x0000000000ac8947 */ /* 0x000fea0003800000 */
[----:B------:R-:W1:Y:S08]  /*0180*/  I2F.U32.RP R8, 0x2 ;  /* 0x0000000200087906 */ /* 0x000e700000209000 */
[----:B-1----:R-:W1:Y:S02]  /*0190*/  MUFU.RCP R8, R8 ;  /* 0x0000000800087308 */ /* 0x002e640000001000 */
[----:B-1----:R-:W-:-:S06]  /*01a0*/  VIADD R10, R8, 0xffffffe ;  /* 0x0ffffffe080a7836 */ /* 0x002fcc0000000000 */
[----:B0-----:R0:W1:Y:S02]  /*01b0*/  F2I.FTZ.U32.TRUNC.NTZ R11, R10 ;  /* 0x0000000a000b7305 */ /* 0x001064000021f000 */
[----:B0-----:R-:W-:Y:S02]  /*01c0*/  HFMA2 R10, -RZ, RZ, 0, 0 ;  /* 0x00000000ff0a7431 */ /* 0x001fe400000001ff */
[----:B-1----:R-:W-:-:S04]  /*01d0*/  IMAD.U32 R13, R11, -0x2, RZ ;  /* 0xfffffffe0b0d7824 */ /* 0x002fc800078e00ff */
[----:B------:R-:W-:-:S06]  /*01e0*/  IMAD.HI.U32 R11, R11, R13, R10 ;  /* 0x0000000d0b0b7227 */ /* 0x000fcc00078e000a */
[----:B------:R-:W-:-:S04]  /*01f0*/  IMAD.HI.U32 R11, R11, R0, RZ ;  /* 0x000000000b0b7227 */ /* 0x000fc800078e00ff */
[----:B------:R-:W-:-:S05]  /*0200*/  IMAD R11, R11, -0x2, R0 ;  /* 0xfffffffe0b0b7824 */ /* 0x000fca00078e0200 */
[----:B------:R-:W-:-:S13]  /*0210*/  ISETP.GE.U32.AND P0, PT, R11, 0x2, PT ;  /* 0x000000020b00780c */ /* 0x000fda0003f06070 */
[----:B------:R-:W-:-:S05]  /*0220*/  @P0 VIADD R11, R11, 0xfffffffe ;  /* 0xfffffffe0b0b0836 */ /* 0x000fca0000000000 */
[----:B------:R-:W-:-:S13]  /*0230*/  ISETP.GE.U32.AND P0, PT, R11, 0x2, PT ;  /* 0x000000020b00780c */ /* 0x000fda0003f06070 */
[----:B------:R-:W-:-:S05]  /*0240*/  @P0 VIADD R11, R11, 0xfffffffe ;  /* 0xfffffffe0b0b0836 */ /* 0x000fca0000000000 */
[----:B------:R-:W-:-:S13]  /*0250*/  ISETP.NE.AND P0, PT, R11, RZ, PT ;  /* 0x000000ff0b00720c */ /* 0x000fda0003f05270 */
[----:B------:R-:W-:Y:S05]  /*0260*/  @!P0 BRA `(.L_x_10) ;  /* 0x0000000000688947 */ /* 0x000fea0003800000 */
[----:B------:R-:W-:-:S05]  /*0270*/  UMOV UR4, 0x2 ;  /* 0x0000000200047882 */ /* 0x000fca0000000000 */
.L_x_11:
[----:B------:R-:W-:Y:S02]  /*0280*/  UIADD3 UR5, UPT, UPT, UR4, 0x1, URZ ;  /* 0x0000000104057890 */ /* 0x000fe4000fffe0ff */
[----:B------:R-:W-:-:S04]  /*0290*/  UIMAD UR4, UR4, UR4, UR4 ;  /* 0x00000004040472a4 */ /* 0x000fc8000f8e0204 */
[----:B------:R-:W-:-:S06]  /*02a0*/  UIADD3 UR4, UPT, UPT, UR5, UR4, URZ ;  /* 0x0000000405047290 */ /* 0x000fcc000fffe0ff */
[----:B------:R-:W-:-:S13]  /*02b0*/  ISETP.LT.U32.AND P0, PT, R0, UR4, PT ;  /* 0x0000000400007c0c */ /* 0x000fda000bf01070 */
[----:B------:R-:W-:Y:S05]  /*02c0*/  @P0 BRA `(.L_x_9) ;  /* 0x0000000000580947 */ /* 0x000fea0003800000 */
[----:B------:R-:W-:Y:S02]  /*02d0*/  UMOV UR4, UR5 ;  /* 0x0000000500047c82 */ /* 0x000fe40008000000 */
[----:B------:R-:W0:Y:S01]  /*02e0*/  I2F.U32.RP R8, UR4 ;  /* 0x0000000400087d06 */ /* 0x000e220008209000 */
[----:B------:R-:W-:Y:S01]  /*02f0*/  IMAD R13, RZ, RZ, -UR4 ;  /* 0x80000004ff0d7e24 */ /* 0x000fe2000f8e02ff */
[----:B------:R-:W-:-:S06]  /*0300*/  ISETP.NE.U32.AND P1, PT, RZ, UR4, PT ;  /* 0x00000004ff007c0c */ /* 0x000fcc000bf25070 */
[----:B0-----:R-:W0:Y:S02]  /*0310*/  MUFU.RCP R8, R8 ;  /* 0x0000000800087308 */ /* 0x001e240000001000 */
[----:B0-----:R-:W-:-:S06]  /*0320*/  IADD3 R10, PT, PT, R8, 0xffffffe, RZ ;  /* 0x0ffffffe080a7810 */ /* 0x001fcc0007ffe0ff */
[----:B------:R0:W1:Y:S02]  /*0330*/  F2I.FTZ.U32.TRUNC.NTZ R11, R10 ;  /* 0x0000000a000b7305 */ /* 0x000064000021f000 */
[----:B0-----:R-:W-:Y:S02]  /*0340*/  IMAD.MOV.U32 R10, RZ, RZ, RZ ;  /* 0x000000ffff0a7224 */ /* 0x001fe400078e00ff */
[----:B-1----:R-:W-:-:S04]  /*0350*/  IMAD R13, R13, R11, RZ ;  /* 0x0000000b0d0d7224 */ /* 0x002fc800078e02ff */
[----:B------:R-:W-:-:S06]  /*0360*/  IMAD.HI.U32 R11, R11, R13, R10 ;  /* 0x0000000d0b0b7227 */ /* 0x000fcc00078e000a */
[----:B------:R-:W-:-:S05]  /*0370*/  IMAD.HI.U32 R11, R11, R0, RZ ;  /* 0x000000000b0b7227 */ /* 0x000fca00078e00ff */
[----:B------:R-:W-:-:S05]  /*0380*/  IADD3 R11, PT, PT, -R11, RZ, RZ ;  /* 0x000000ff0b0b7210 */ /* 0x000fca0007ffe1ff */
[----:B------:R-:W-:-:S05]  /*0390*/  IMAD R11, R11, UR4, R0 ;  /* 0x000000040b0b7c24 */ /* 0x000fca000f8e0200 */
[----:B------:R-:W-:-:S13]  /*03a0*/  ISETP.GE.U32.AND P0, PT, R11, UR4, PT ;  /* 0x000000040b007c0c */ /* 0x000fda000bf06070 */
[----:B------:R-:W-:-:S05]  /*03b0*/  @P0 VIADD R11, R11, -UR4 ;  /* 0x800000040b0b0c36 */ /* 0x000fca0008000000 */
[----:B------:R-:W-:-:S13]  /*03c0*/  ISETP.GE.U32.AND P0, PT, R11, UR4, PT ;  /* 0x000000040b007c0c */ /* 0x000fda000bf06070 */
[----:B------:R-:W-:Y:S01]  /*03d0*/  @P0 VIADD R11, R11, -UR4 ;  /* 0x800000040b0b0c36 */ /* 0x000fe20008000000 */
[----:B------:R-:W-:-:S04]  /*03e0*/  @!P1 LOP3.LUT R11, RZ, UR4, RZ, 0x33, !PT ;  /* 0x00000004ff0b9c12 */ /* 0x000fc8000f8e33ff */
[----:B------:R-:W-:-:S13]  /*03f0*/  ISETP.NE.AND P0, PT, R11, RZ, PT ;  /* 0x000000ff0b00720c */ /* 0x000fda0003f05270 */
[----:B------:R-:W-:Y:S05]  /*0400*/  @P0 BRA `(.L_x_11) ;  /* 0xfffffffc009c0947 */ /* 0x000fea000383ffff */
.L_x_10:
[----:B------:R1:W-:Y:S01]  /*0410*/  STG.E desc[UR8][R4.64], RZ ;  /* 0x000000ff04007986 */ /* 0x0003e2000c101908 */
[----:B------:R-:W-:-:S07]  /*0420*/  MOV R2, RZ ;  /* 0x000000ff00027202 */ /* 0x000fce0000000f00 */
.L_x_9:
[C---:B------:R-:W-:Y:S01]  /*0430*/  ISETP.NE.AND P0, PT, R0.reuse, R9, PT ;  /* 0x000000090000720c */ /* 0x040fe20003f05270 */
[----:B------:R-:W-:Y:S02]  /*0440*/  VIADD R0, R0, 0x1 ;  /* 0x0000000100007836 */ /* 0x000fe40000000000 */
[----:B------:R-:W-:-:S10]  /*0450*/  IMAD.IADD R3, R2, 0x1, R3 ;  /* 0x0000000102037824 */ /* 0x000fd400078e0203 */
[----:B------:R-:W-:Y:S05]  /*0460*/  @P0 BRA `(.L_x_12) ;  /* 0xfffffffc00280947 */ /* 0x000fea000383ffff */
.L_x_8:
[----:B------:R-:W-:Y:S01]  /*0470*/  CS2R.32 R0, SR_CLOCKLO ;  /* 0x0000000000007805 */ /* 0x000fe20000005000 */
[----:B------:R-:W2:Y:S01]  /*0480*/  LDC R2, c[0x0][0x380] ;  /* 0x0000e000ff027b82 */ /* 0x000ea20000000800 */
[----:B------:R-:W-:Y:S01]  /*0490*/  MOV R8, 0x0 ;  /* 0x0000000000087802 */ /* 0x000fe20000000f00 */
[----:B------:R-:W0:Y:S01]  /*04a0*/  LDCU.64 UR4, c[0x4][0x8] ;  /* 0x01000100ff0477ac */ /* 0x000e220008000a00 */
[----:B------:R-:W-:-:S05]  /*04b0*/  IADD3 R0, PT, PT, R0, -UR6, RZ ;  /* 0x8000000600007c10 */ /* 0x000fca000fffe0ff */
[----:B------:R3:W-:Y:S01]  /*04c0*/  STL [R1+0x8], R0 ;  /* 0x0000080001007387 */ /* 0x0007e20000100800 */
[----:B------:R-:W4:Y:S01]  /*04d0*/  LDC.64 R8, c[0x4][R8] ;  /* 0x0100000008087b82 */ /* 0x000f220000000a00 */
[----:B01----:R-:W-:Y:S01]  /*04e0*/  IMAD.U32 R4, RZ, RZ, UR4 ;  /* 0x00000004ff047e24 */ /* 0x003fe2000f8e00ff */
[----:B------:R-:W-:Y:S01]  /*04f0*/  MOV R5, UR5 ;  /* 0x0000000500057c02 */ /* 0x000fe20008000f00 */
[----:B--2---:R3:W-:Y:S06]  /*0500*/  STL.64 [R1], R2 ;  /* 0x0000000201007387 */ /* 0x0047ec0000100a00 */
[----:B------:R-:W-:-:S07]  /*0510*/  LEPC R20, `(.L_x_13) ;  /* 0x000000001014794e */ /* 0x000fce0000000000 */
[----:B---34-:R-:W-:Y:S05]  /*0520*/  CALL.ABS.NOINC R8 ;  /* 0x0000000008007343 */ /* 0x018fea0003c00000 */
.L_x_13:
[----:B------:R-:W-:Y:S05]  /*0530*/  EXIT ;  /* 0x000000000000794d */ /* 0x000fea0003800000 */
.L_x_14:
        /* <DEDUP_REMOVED lines=12> */
.L_x_16:


//--------------------- .nv.global.init           --------------------------
	.section	.nv.global.init,"aw",@progbits
.nv.global.init:
	.type		$str,@object
	.size		$str,(.L_0 - $str)
$str:
        /*0000*/ 	.byte	0x73, 0x65, 0x63, 0x74, 0x69, 0x6f, 0x6e, 0x20, 0x25, 0x64, 0x3a, 0x20, 0x25, 0x64, 0x2c, 0x20
        /*0010*/ 	.byte	0x74, 0x69, 0x6d, 0x65, 0x3a, 0x20, 0x25, 0x64, 0x20, 0x6d, 0x73, 0x0a, 0x00
.L_0:


//--------------------- .nv.shared.reserved.0     --------------------------
	.section	.nv.shared.reserved.0,"aw",@nobits
	.weak		__nv_reservedSMEM_offset_0_alias
	.size		__nv_reservedSMEM_offset_0_alias, 0, 64
	.other		__nv_reservedSMEM_offset_0_alias,@"STO_CUDA_RESERVED_SHARED STV_DEFAULT"
__nv_reservedSMEM_offset_0_alias:
	.zero		0
	.zero		64


//--------------------- .nv.constant0._Z10primeSievei --------------------------
	.section	.nv.constant0._Z10primeSievei,"a",@progbits
	.sectionflags	@""
	.align	4
.nv.constant0._Z10primeSievei:
	.zero		900


//--------------------- .nv.constant0._Z10primeCountiPf --------------------------
	.section	.nv.constant0._Z10primeCountiPf,"a",@progbits
	.sectionflags	@""
	.align	4
.nv.constant0._Z10primeCountiPf:
	.zero		912


//--------------------- SYMBOLS --------------------------

	.type		.nv.reservedSmem.offset0,@object
	.size		.nv.reservedSmem.offset0,0x4
	.type		vprintf,@function
